//
// Generated by NVIDIA NVVM Compiler
//
// Compiler Build ID: CL-36424714
// Cuda compilation tools, release 13.0, V13.0.88
// Based on NVVM 20.0.0
//

.version 9.0
.target sm_100
.address_size 64

	// .globl	_Z10qubit_gatePiPfS0_S0_S_

.visible .entry _Z10qubit_gatePiPfS0_S0_S_(
	.param .u64 .ptr .align 1 _Z10qubit_gatePiPfS0_S0_S__param_0,
	.param .u64 .ptr .align 1 _Z10qubit_gatePiPfS0_S0_S__param_1,
	.param .u64 .ptr .align 1 _Z10qubit_gatePiPfS0_S0_S__param_2,
	.param .u64 .ptr .align 1 _Z10qubit_gatePiPfS0_S0_S__param_3,
	.param .u64 .ptr .align 1 _Z10qubit_gatePiPfS0_S0_S__param_4
)
{
	.reg .pred 	%p<2>;
	.reg .b32 	%r<18>;
	.reg .b32 	%f<13>;
	.reg .b64 	%rd<17>;

	ld.param.u64 	%rd1, [_Z10qubit_gatePiPfS0_S0_S__param_0];
	ld.param.u64 	%rd2, [_Z10qubit_gatePiPfS0_S0_S__param_1];
	ld.param.u64 	%rd3, [_Z10qubit_gatePiPfS0_S0_S__param_2];
	ld.param.u64 	%rd4, [_Z10qubit_gatePiPfS0_S0_S__param_3];
	ld.param.u64 	%rd5, [_Z10qubit_gatePiPfS0_S0_S__param_4];
	cvta.to.global.u64 	%rd6, %rd5;
	mov.u32 	%r2, %ctaid.x;
	mov.u32 	%r3, %ntid.x;
	mov.u32 	%r4, %tid.x;
	mad.lo.s32 	%r1, %r2, %r3, %r4;
	ld.global.u32 	%r5, [%rd6];
	shr.u32 	%r6, %r5, 31;
	add.s32 	%r7, %r5, %r6;
	shr.s32 	%r8, %r7, 1;
	setp.ge.s32 	%p1, %r1, %r8;
	@%p1 bra 	$L__BB0_2;
	cvta.to.global.u64 	%rd7, %rd1;
	cvta.to.global.u64 	%rd8, %rd2;
	cvta.to.global.u64 	%rd9, %rd3;
	cvta.to.global.u64 	%rd10, %rd4;
	ld.global.u32 	%r9, [%rd7];
	add.s32 	%r10, %r9, -1;
	mov.b32 	%r11, 1;
	shl.b32 	%r12, %r11, %r10;
	div.s32 	%r13, %r1, %r12;
	mul.lo.s32 	%r14, %r13, %r12;
	sub.s32 	%r15, %r1, %r14;
	shl.b32 	%r16, %r13, %r9;
	add.s32 	%r17, %r16, %r15;
	mul.wide.s32 	%rd11, %r17, 4;
	add.s64 	%rd12, %rd8, %rd11;
	ld.global.f32 	%f1, [%rd12];
	ld.global.f32 	%f2, [%rd9];
	mul.wide.s32 	%rd13, %r12, 4;
	add.s64 	%rd14, %rd12, %rd13;
	ld.global.f32 	%f3, [%rd14];
	ld.global.f32 	%f4, [%rd9+4];
	mul.f32 	%f5, %f3, %f4;
	fma.rn.f32 	%f6, %f1, %f2, %f5;
	add.s64 	%rd15, %rd10, %rd11;
	st.global.f32 	[%rd15], %f6;
	ld.global.f32 	%f7, [%rd12];
	ld.global.f32 	%f8, [%rd9+8];
	ld.global.f32 	%f9, [%rd14];
	ld.global.f32 	%f10, [%rd9+12];
	mul.f32 	%f11, %f9, %f10;
	fma.rn.f32 	%f12, %f7, %f8, %f11;
	add.s64 	%rd16, %rd15, %rd13;
	st.global.f32 	[%rd16], %f12;
$L__BB0_2:
	ret;

}


// ===== COMPILED SASS (sm_100) =====

	.target	sm_100

	.elftype	@"ET_EXEC"


//--------------------- .note.nv.tkinfo           --------------------------
	.section	.note.nv.tkinfo,"",@"SHT_NOTE"
	.sectionflags	@"SHF_NOTE_NV_TKINFO"
	.tkinfo
        /*0018*/ 	.word	0x00000002
        /*0030*/ 	.string	""
        /*0030*/ 	.string	"ptxas"
        /*0030*/ 	.string	"Cuda compilation tools, release 13.0, V13.0.88"
        /*0030*/ 	.string	"Build cuda_13.0.r13.0/compiler.36424714_0"
        /*0030*/ 	.string	"-arch sm_100 -m 64 "



//--------------------- .note.nv.cuinfo           --------------------------
	.section	.note.nv.cuinfo,"",@"SHT_NOTE"
	.sectionflags	@"SHF_NOTE_NV_CUINFO"
        /*0018*/ 	.short	0x0002
        /*001a*/ 	.short	0x0064
        /*001c*/ 	.short	0x0082
	.zero		2


//--------------------- .nv.info                  --------------------------
	.section	.nv.info,"",@"SHT_CUDA_INFO"
	.align	4


	//----- nvinfo : EIATTR_REGCOUNT
	.align		4
        /*0000*/ 	.byte	0x04, 0x2f
        /*0002*/ 	.short	(.L_1 - .L_0)
	.align		4
.L_0:
        /*0004*/ 	.word	index@(_Z10qubit_gatePiPfS0_S0_S_)
        /*0008*/ 	.word	0x00000014


	//----- nvinfo : EIATTR_FRAME_SIZE
	.align		4
.L_1:
        /*000c*/ 	.byte	0x04, 0x11
        /*000e*/ 	.short	(.L_3 - .L_2)
	.align		4
.L_2:
        /*0010*/ 	.word	index@(_Z10qubit_gatePiPfS0_S0_S_)
        /*0014*/ 	.word	0x00000000


	//----- nvinfo : EIATTR_MIN_STACK_SIZE
	.align		4
.L_3:
        /*0018*/ 	.byte	0x04, 0x12
        /*001a*/ 	.short	(.L_5 - .L_4)
	.align		4
.L_4:
        /*001c*/ 	.word	index@(_Z10qubit_gatePiPfS0_S0_S_)
        /*0020*/ 	.word	0x00000000
.L_5:


//--------------------- .nv.compat                --------------------------
	.section	.nv.compat,"",@"SHT_CUDA_COMPAT_INFO"
	.align	4
        /*0000*/ 	.byte	0x02, 0x09, 0x00, 0x00, 0x02, 0x02, 0x01, 0x00, 0x02, 0x05, 0x05, 0x00, 0x03, 0x07, 0x01, 0x01
        /*0010*/ 	.byte	0x02, 0x03, 0x00, 0x00, 0x02, 0x06, 0x01, 0x00, 0x04, 0x0b, 0x08, 0x00, 0x09, 0x00, 0x00, 0x00
        /*0020*/ 	.byte	0x00, 0x00, 0x00, 0x00


//--------------------- .nv.info._Z10qubit_gatePiPfS0_S0_S_ --------------------------
	.section	.nv.info._Z10qubit_gatePiPfS0_S0_S_,"",@"SHT_CUDA_INFO"
	.sectionflags	@""
	.align	4


	//----- nvinfo : EIATTR_CUDA_API_VERSION
	.align		4
        /*0000*/ 	.byte	0x04, 0x37
        /*0002*/ 	.short	(.L_7 - .L_6)
.L_6:
        /*0004*/ 	.word	0x00000082


	//----- nvinfo : EIATTR_KPARAM_INFO
	.align		4
.L_7:
        /*0008*/ 	.byte	0x04, 0x17
        /*000a*/ 	.short	(.L_9 - .L_8)
.L_8:
        /*000c*/ 	.word	0x00000000
        /*0010*/ 	.short	0x0004
        /*0012*/ 	.short	0x0020
        /*0014*/ 	.byte	0x00, 0xf5, 0x21, 0x00


	//----- nvinfo : EIATTR_KPARAM_INFO
	.align		4
.L_9:
        /*0018*/ 	.byte	0x04, 0x17
        /*001a*/ 	.short	(.L_11 - .L_10)
.L_10:
        /*001c*/ 	.word	0x00000000
        /*0020*/ 	.short	0x0003
        /*0022*/ 	.short	0x0018
        /*0024*/ 	.byte	0x00, 0xf5, 0x21, 0x00


	//----- nvinfo : EIATTR_KPARAM_INFO
	.align		4
.L_11:
        /*0028*/ 	.byte	0x04, 0x17
        /*002a*/ 	.short	(.L_13 - .L_12)
.L_12:
        /*002c*/ 	.word	0x00000000
        /*0030*/ 	.short	0x0002
        /*0032*/ 	.short	0x0010
        /*0034*/ 	.byte	0x00, 0xf5, 0x21, 0x00


	//----- nvinfo : EIATTR_KPARAM_INFO
	.align		4
.L_13:
        /*0038*/ 	.byte	0x04, 0x17
        /*003a*/ 	.short	(.L_15 - .L_14)
.L_14:
        /*003c*/ 	.word	0x00000000
        /*0040*/ 	.short	0x0001
        /*0042*/ 	.short	0x0008
        /*0044*/ 	.byte	0x00, 0xf5, 0x21, 0x00


	//----- nvinfo : EIATTR_KPARAM_INFO
	.align		4
.L_15:
        /*0048*/ 	.byte	0x04, 0x17
        /*004a*/ 	.short	(.L_17 - .L_16)
.L_16:
        /*004c*/ 	.word	0x00000000
        /*0050*/ 	.short	0x0000
        /*0052*/ 	.short	0x0000
        /*0054*/ 	.byte	0x00, 0xf5, 0x21, 0x00


	//----- nvinfo : EIATTR_SPARSE_MMA_MASK
	.align		4
.L_17:
        /*0058*/ 	.byte	0x03, 0x50
        /*005a*/ 	.short	0x0000


	//----- nvinfo : EIATTR_MAXREG_COUNT
	.align		4
        /*005c*/ 	.byte	0x03, 0x1b
        /*005e*/ 	.short	0x00ff


	//----- nvinfo : EIATTR_MERCURY_ISA_VERSION
	.align		4
        /*0060*/ 	.byte	0x03, 0x5f
        /*0062*/ 	.short	0x0101


	//----- nvinfo : EIATTR_VRC_CTA_INIT_COUNT
	.align		4
        /*0064*/ 	.byte	0x02, 0x4a
	.zero		1
	.zero		1


	//----- nvinfo : EIATTR_EXIT_INSTR_OFFSETS
	.align		4
        /*0068*/ 	.byte	0x04, 0x1c
        /*006a*/ 	.short	(.L_19 - .L_18)


	//   ....[0]....
.L_18:
        /*006c*/ 	.word	0x000000b0


	//   ....[1]....
        /*0070*/ 	.word	0x00000440


	//----- nvinfo : EIATTR_CBANK_PARAM_SIZE
	.align		4
.L_19:
        /*0074*/ 	.byte	0x03, 0x19
        /*0076*/ 	.short	0x0028


	//----- nvinfo : EIATTR_PARAM_CBANK
	.align		4
        /*0078*/ 	.byte	0x04, 0x0a
        /*007a*/ 	.short	(.L_21 - .L_20)
	.align		4
.L_20:
        /*007c*/ 	.word	index@(.nv.constant0._Z10qubit_gatePiPfS0_S0_S_)
        /*0080*/ 	.short	0x0380
        /*0082*/ 	.short	0x0028


	//----- nvinfo : EIATTR_SW_WAR
	.align		4
.L_21:
        /*0084*/ 	.byte	0x04, 0x36
        /*0086*/ 	.short	(.L_23 - .L_22)
.L_22:
        /*0088*/ 	.word	0x00000008
.L_23:


//--------------------- .nv.callgraph             --------------------------
	.section	.nv.callgraph,"",@"SHT_CUDA_CALLGRAPH"
	.align	4
	.sectionentsize	8
	.align		4
        /*0000*/ 	.word	0x00000000
	.align		4
        /*0004*/ 	.word	0xffffffff
	.align		4
        /*0008*/ 	.word	0x00000000
	.align		4
        /*000c*/ 	.word	0xfffffffe
	.align		4
        /*0010*/ 	.word	0x00000000
	.align		4
        /*0014*/ 	.word	0xfffffffd
	.align		4
        /*0018*/ 	.word	0x00000000
	.align		4
        /*001c*/ 	.word	0xfffffffc


//--------------------- .text._Z10qubit_gatePiPfS0_S0_S_ --------------------------
	.section	.text._Z10qubit_gatePiPfS0_S0_S_,"ax",@progbits
	.align	128
        .global         _Z10qubit_gatePiPfS0_S0_S_
        .type           _Z10qubit_gatePiPfS0_S0_S_,@function
        .size           _Z10qubit_gatePiPfS0_S0_S_,(.L_x_1 - _Z10qubit_gatePiPfS0_S0_S_)
        .other          _Z10qubit_gatePiPfS0_S0_S_,@"STO_CUDA_ENTRY STV_DEFAULT"
_Z10qubit_gatePiPfS0_S0_S_:
.text._Z10qubit_gatePiPfS0_S0_S_:
[----:B------:R-:W-:Y:S08]  /*0000*/  LDC R1, c[0x0][0x37c] ;  /* 0x0000df00ff017b82 */ /* 0x000ff00000000800 */
[----:B------:R-:W0:Y:S01]  /*0010*/  LDC.64 R2, c[0x0][0x3a0] ;  /* 0x0000e800ff027b82 */ /* 0x000e220000000a00 */
[----:B------:R-:W0:Y:S02]  /*0020*/  LDCU.64 UR4, c[0x0][0x358] ;  /* 0x00006b00ff0477ac */ /* 0x000e240008000a00 */
[----:B0-----:R-:W2:Y:S05]  /*0030*/  LDG.E R2, desc[UR4][R2.64] ;  /* 0x0000000402027981 */ /* 0x001eaa000c1e1900 */
[----:B------:R-:W0:Y:S01]  /*0040*/  S2UR UR6, SR_CTAID.X ;  /* 0x00000000000679c3 */ /* 0x000e220000002500 */
[----:B------:R-:W0:Y:S07]  /*0050*/  S2R R4, SR_TID.X ;  /* 0x0000000000047919 */ /* 0x000e2e0000002100 */
[----:B------:R-:W0:Y:S02]  /*0060*/  LDC R5, c[0x0][0x360] ;  /* 0x0000d800ff057b82 */ /* 0x000e240000000800 */
[----:B0-----:R-:W-:Y:S01]  /*0070*/  IMAD R5, R5, UR6, R4 ;  /* 0x0000000605057c24 */ /* 0x001fe2000f8e0204 */
[----:B--2---:R-:W-:-:S04]  /*0080*/  LEA.HI R0, R2, R2, RZ, 0x1 ;  /* 0x0000000202007211 */ /* 0x004fc800078f08ff */
[----:B------:R-:W-:-:S04]  /*0090*/  SHF.R.S32.HI R0, RZ, 0x1, R0 ;  /* 0x00000001ff007819 */ /* 0x000fc80000011400 */
[----:B------:R-:W-:-:S13]  /*00a0*/  ISETP.GE.AND P0, PT, R5, R0, PT ;  /* 0x000000000500720c */ /* 0x000fda0003f06270 */
[----:B------:R-:W-:Y:S05]  /*00b0*/  @P0 EXIT ;  /* 0x000000000000094d */ /* 0x000fea0003800000 */
[----:B------:R-:W0:Y:S02]  /*00c0*/  LDC.64 R2, c[0x0][0x380] ;  /* 0x0000e000ff027b82 */ /* 0x000e240000000a00 */
[----:B0-----:R-:W2:Y:S01]  /*00d0*/  LDG.E R4, desc[UR4][R2.64] ;  /* 0x0000000402047981 */ /* 0x001ea2000c1e1900 */
[----:B------:R-:W-:Y:S01]  /*00e0*/  IMAD.MOV.U32 R7, RZ, RZ, 0x1 ;  /* 0x00000001ff077424 */ /* 0x000fe200078e00ff */
[----:B------:R-:W-:Y:S01]  /*00f0*/  IABS R10, R5 ;  /* 0x00000005000a7213 */ /* 0x000fe20000000000 */
[----:B--2---:R-:W-:-:S05]  /*0100*/  VIADD R0, R4, 0xffffffff ;  /* 0xffffffff04007836 */ /* 0x004fca0000000000 */
[----:B------:R-:W-:-:S04]  /*0110*/  SHF.L.U32 R0, R7, R0, RZ ;  /* 0x0000000007007219 */ /* 0x000fc800000006ff */
[-C--:B------:R-:W-:Y:S02]  /*0120*/  IABS R9, R0.reuse ;  /* 0x0000000000097213 */ /* 0x080fe40000000000 */
[----:B------:R-:W-:Y:S02]  /*0130*/  IABS R11, R0 ;  /* 0x00000000000b7213 */ /* 0x000fe40000000000 */
[----:B------:R-:W0:Y:S08]  /*0140*/  I2F.RP R8, R9 ;  /* 0x0000000900087306 */ /* 0x000e300000209400 */
[----:B0-----:R-:W0:Y:S02]  /*0150*/  MUFU.RCP R8, R8 ;  /* 0x0000000800087308 */ /* 0x001e240000001000 */
[----:B0-----:R-:W-:-:S06]  /*0160*/  IADD3 R6, PT, PT, R8, 0xffffffe, RZ ;  /* 0x0ffffffe08067810 */ /* 0x001fcc0007ffe0ff */
[----:B------:R0:W1:Y:S02]  /*0170*/  F2I.FTZ.U32.TRUNC.NTZ R7, R6 ;  /* 0x0000000600077305 */ /* 0x000064000021f000 */
[----:B0-----:R-:W-:Y:S02]  /*0180*/  IMAD.MOV.U32 R6, RZ, RZ, RZ ;  /* 0x000000ffff067224 */ /* 0x001fe400078e00ff */
[----:B-1----:R-:W-:-:S04]  /*0190*/  IMAD.MOV R2, RZ, RZ, -R7 ;  /* 0x000000ffff027224 */ /* 0x002fc800078e0a07 */
[----:B------:R-:W-:Y:S01]  /*01a0*/  IMAD R3, R2, R9, RZ ;  /* 0x0000000902037224 */ /* 0x000fe200078e02ff */
[----:B------:R-:W-:-:S03]  /*01b0*/  MOV R2, R10 ;  /* 0x0000000a00027202 */ /* 0x000fc60000000f00 */
[----:B------:R-:W-:Y:S01]  /*01c0*/  IMAD.HI.U32 R7, R7, R3, R6 ;  /* 0x0000000307077227 */ /* 0x000fe200078e0006 */
[----:B------:R-:W-:-:S05]  /*01d0*/  IADD3 R3, PT, PT, RZ, -R11, RZ ;  /* 0x8000000bff037210 */ /* 0x000fca0007ffe0ff */
[----:B------:R-:W-:-:S04]  /*01e0*/  IMAD.HI.U32 R7, R7, R2, RZ ;  /* 0x0000000207077227 */ /* 0x000fc800078e00ff */
[----:B------:R-:W-:-:S05]  /*01f0*/  IMAD R2, R7, R3, R2 ;  /* 0x0000000307027224 */ /* 0x000fca00078e0202 */
[----:B------:R-:W-:-:S13]  /*0200*/  ISETP.GT.U32.AND P2, PT, R9, R2, PT ;  /* 0x000000020900720c */ /* 0x000fda0003f44070 */
[----:B------:R-:W-:Y:S01]  /*0210*/  @!P2 IMAD.IADD R2, R2, 0x1, -R9 ;  /* 0x000000010202a824 */ /* 0x000fe200078e0a09 */
[----:B------:R-:W-:Y:S02]  /*0220*/  @!P2 IADD3 R7, PT, PT, R7, 0x1, RZ ;  /* 0x000000010707a810 */ /* 0x000fe40007ffe0ff */
[----:B------:R-:W-:Y:S02]  /*0230*/  ISETP.NE.AND P2, PT, R0, RZ, PT ;  /* 0x000000ff0000720c */ /* 0x000fe40003f45270 */
[----:B------:R-:W-:Y:S02]  /*0240*/  ISETP.GE.U32.AND P0, PT, R2, R9, PT ;  /* 0x000000090200720c */ /* 0x000fe40003f06070 */
[----:B------:R-:W-:-:S04]  /*0250*/  LOP3.LUT R2, R5, R0, RZ, 0x3c, !PT ;  /* 0x0000000005027212 */ /* 0x000fc800078e3cff */
[----:B------:R-:W-:Y:S02]  /*0260*/  ISETP.GE.AND P1, PT, R2, RZ, PT ;  /* 0x000000ff0200720c */ /* 0x000fe40003f26270 */
[----:B------:R-:W0:Y:S05]  /*0270*/  LDC.64 R2, c[0x0][0x390] ;  /* 0x0000e400ff027b82 */ /* 0x000e2a0000000a00 */
[----:B------:R-:W-:-:S05]  /*0280*/  @P0 VIADD R7, R7, 0x1 ;  /* 0x0000000107070836 */ /* 0x000fca0000000000 */
[----:B------:R-:W-:Y:S02]  /*0290*/  MOV R9, R7 ;  /* 0x0000000700097202 */ /* 0x000fe40000000f00 */
[----:B------:R-:W1:Y:S03]  /*02a0*/  LDC.64 R6, c[0x0][0x388] ;  /* 0x0000e200ff067b82 */ /* 0x000e660000000a00 */
[----:B------:R-:W-:Y:S01]  /*02b0*/  @!P1 IMAD.MOV R9, RZ, RZ, -R9 ;  /* 0x000000ffff099224 */ /* 0x000fe200078e0a09 */
[----:B------:R-:W-:-:S04]  /*02c0*/  @!P2 LOP3.LUT R9, RZ, R0, RZ, 0x33, !PT ;  /* 0x00000000ff09a212 */ /* 0x000fc800078e33ff */
[C---:B------:R-:W-:Y:S02]  /*02d0*/  IADD3 R8, PT, PT, -R9.reuse, RZ, RZ ;  /* 0x000000ff09087210 */ /* 0x040fe40007ffe1ff */
[----:B------:R-:W-:Y:S01]  /*02e0*/  SHF.L.U32 R4, R9, R4, RZ ;  /* 0x0000000409047219 */ /* 0x000fe200000006ff */
[----:B0-----:R-:W2:Y:S02]  /*02f0*/  LDG.E R15, desc[UR4][R2.64+0x4] ;  /* 0x00000404020f7981 */ /* 0x001ea4000c1e1900 */
[----:B------:R-:W-:Y:S02]  /*0300*/  IMAD R5, R0, R8, R5 ;  /* 0x0000000800057224 */ /* 0x000fe400078e0205 */
[----:B------:R-:W0:Y:S01]  /*0310*/  LDC.64 R8, c[0x0][0x398] ;  /* 0x0000e600ff087b82 */ /* 0x000e220000000a00 */
[----:B------:R-:W3:Y:S02]  /*0320*/  LDG.E R13, desc[UR4][R2.64] ;  /* 0x00000004020d7981 */ /* 0x000ee4000c1e1900 */
[----:B------:R-:W-:-:S05]  /*0330*/  IADD3 R11, PT, PT, R5, R4, RZ ;  /* 0x00000004050b7210 */ /* 0x000fca0007ffe0ff */
[----:B-1----:R-:W-:-:S05]  /*0340*/  IMAD.WIDE R4, R11, 0x4, R6 ;  /* 0x000000040b047825 */ /* 0x002fca00078e0206 */
[----:B------:R-:W3:Y:S01]  /*0350*/  LDG.E R10, desc[UR4][R4.64] ;  /* 0x00000004040a7981 */ /* 0x000ee2000c1e1900 */
[----:B------:R-:W-:-:S05]  /*0360*/  IMAD.WIDE R6, R0, 0x4, R4 ;  /* 0x0000000400067825 */ /* 0x000fca00078e0204 */
[----:B------:R-:W2:Y:S01]  /*0370*/  LDG.E R12, desc[UR4][R6.64] ;  /* 0x00000004060c7981 */ /* 0x000ea2000c1e1900 */
[----:B0-----:R-:W-:-:S04]  /*0380*/  IMAD.WIDE R8, R11, 0x4, R8 ;  /* 0x000000040b087825 */ /* 0x001fc800078e0208 */
[----:B--2---:R-:W-:-:S04]  /*0390*/  FMUL R15, R12, R15 ;  /* 0x0000000f0c0f7220 */ /* 0x004fc80000400000 */
[----:B---3--:R-:W-:-:S05]  /*03a0*/  FFMA R13, R10, R13, R15 ;  /* 0x0000000d0a0d7223 */ /* 0x008fca000000000f */
[----:B------:R-:W-:Y:S04]  /*03b0*/  STG.E desc[UR4][R8.64], R13 ;  /* 0x0000000d08007986 */ /* 0x000fe8000c101904 */
[----:B------:R-:W2:Y:S04]  /*03c0*/  LDG.E R10, desc[UR4][R6.64] ;  /* 0x00000004060a7981 */ /* 0x000ea8000c1e1900 */
[----:B------:R-:W2:Y:S04]  /*03d0*/  LDG.E R11, desc[UR4][R2.64+0xc] ;  /* 0x00000c04020b7981 */ /* 0x000ea8000c1e1900 */
[----:B------:R-:W3:Y:S04]  /*03e0*/  LDG.E R12, desc[UR4][R4.64] ;  /* 0x00000004040c7981 */ /* 0x000ee8000c1e1900 */
[----:B------:R-:W3:Y:S01]  /*03f0*/  LDG.E R15, desc[UR4][R2.64+0x8] ;  /* 0x00000804020f7981 */ /* 0x000ee2000c1e1900 */
[----:B--2---:R-:W-:Y:S01]  /*0400*/  FMUL R17, R10, R11 ;  /* 0x0000000b0a117220 */ /* 0x004fe20000400000 */
[----:B------:R-:W-:-:S04]  /*0410*/  IMAD.WIDE R10, R0, 0x4, R8 ;  /* 0x00000004000a7825 */ /* 0x000fc800078e0208 */
[----:B---3--:R-:W-:-:S05]  /*0420*/  FFMA R15, R12, R15, R17 ;  /* 0x0000000f0c0f7223 */ /* 0x008fca0000000011 */
[----:B------:R-:W-:Y:S01]  /*0430*/  STG.E desc[UR4][R10.64], R15 ;  /* 0x0000000f0a007986 */ /* 0x000fe2000c101904 */
[----:B------:R-:W-:Y:S05]  /*0440*/  EXIT ;  /* 0x000000000000794d */ /* 0x000fea0003800000 */
.L_x_0:
[----:B------:R-:W-:-:S00]  /*0450*/  BRA `(.L_x_0) ;  /* 0xfffffffc00fc7947 */ /* 0x000fc0000383ffff */
[----:B------:R-:W-:-:S00]  /*0460*/  NOP ;  /* 0x0000000000007918 */ /* 0x000fc00000000000 */
        /* <DEDUP_REMOVED lines=9> */
.L_x_1:


//--------------------- .nv.shared.reserved.0     --------------------------
	.section	.nv.shared.reserved.0,"aw",@nobits
	.weak		__nv_reservedSMEM_offset_0_alias
	.size		__nv_reservedSMEM_offset_0_alias, 0, 64
	.other		__nv_reservedSMEM_offset_0_alias,@"STO_CUDA_RESERVED_SHARED STV_DEFAULT"
__nv_reservedSMEM_offset_0_alias:
	.zero		0
	.zero		64


//--------------------- .nv.constant0._Z10qubit_gatePiPfS0_S0_S_ --------------------------
	.section	.nv.constant0._Z10qubit_gatePiPfS0_S0_S_,"a",@progbits
	.sectionflags	@""
	.align	4
.nv.constant0._Z10qubit_gatePiPfS0_S0_S_:
	.zero		936


//--------------------- SYMBOLS --------------------------

	.type		.nv.reservedSmem.offset0,@object
	.size		.nv.reservedSmem.offset0,0x4
